	.headerflags	@"EF_CUDA_TEXMODE_UNIFIED EF_CUDA_64BIT_ADDRESS EF_CUDA_ACCELERATORS EF_CUDA_SM90 EF_CUDA_VIRTUAL_SM(EF_CUDA_SM90)"
	.elftype	@"ET_EXEC"


//--------------------- .nv.info                  --------------------------
	.section	.nv.info,"",@"SHT_CUDA_INFO"
	.align	4


	//----- nvinfo : EIATTR_REGCOUNT
	.align		4
        /*0000*/ 	.byte	0x04, 0x2f
        /*0002*/ 	.short	(.L_3 - .L_2)
	.align		4
.L_2:
        /*0004*/ 	.word	index@(triton_poi_fused__native_batch_norm_legit_no_training_relu_24)
        /*0008*/ 	.word	0x00000016


	//----- nvinfo : EIATTR_MIN_STACK_SIZE
	.align		4
.L_3:
        /*000c*/ 	.byte	0x04, 0x12
        /*000e*/ 	.short	(.L_5 - .L_4)
	.align		4
.L_4:
        /*0010*/ 	.word	index@(triton_poi_fused__native_batch_norm_legit_no_training_relu_24)
        /*0014*/ 	.word	0x00000000


	//----- nvinfo : EIATTR_FRAME_SIZE
	.align		4
.L_5:
        /*0018*/ 	.byte	0x04, 0x11
        /*001a*/ 	.short	(.L_7 - .L_6)
	.align		4
.L_6:
        /*001c*/ 	.word	index@(triton_poi_fused__native_batch_norm_legit_no_training_relu_24)
        /*0020*/ 	.word	0x00000000


	//----- nvinfo : EIATTR_MIN_STACK_SIZE
	.align		4
.L_7:
        /*0024*/ 	.byte	0x04, 0x12
        /*0026*/ 	.short	(.L_9 - .L_8)
	.align		4
.L_8:
        /*0028*/ 	.word	index@(triton_poi_fused__native_batch_norm_legit_no_training_relu_24)
        /*002c*/ 	.word	0x00000000
.L_9:


//--------------------- .nv.info.triton_poi_fused__native_batch_norm_legit_no_training_relu_24 --------------------------
	.section	.nv.info.triton_poi_fused__native_batch_norm_legit_no_training_relu_24,"",@"SHT_CUDA_INFO"
	.sectionflags	@""
	.align	4


	//----- nvinfo : EIATTR_CUDA_API_VERSION
	.align		4
        /*0000*/ 	.byte	0x04, 0x37
        /*0002*/ 	.short	(.L_11 - .L_10)
.L_10:
        /*0004*/ 	.word	0x0000007c


	//----- nvinfo : EIATTR_KPARAM_INFO
	.align		4
.L_11:
        /*0008*/ 	.byte	0x04, 0x17
        /*000a*/ 	.short	(.L_13 - .L_12)
.L_12:
        /*000c*/ 	.word	0x00000000
        /*0010*/ 	.short	0x0006
        /*0012*/ 	.short	0x0030
        /*0014*/ 	.byte	0x00, 0xf0, 0x11, 0x00


	//----- nvinfo : EIATTR_KPARAM_INFO
	.align		4
.L_13:
        /*0018*/ 	.byte	0x04, 0x17
        /*001a*/ 	.short	(.L_15 - .L_14)
.L_14:
        /*001c*/ 	.word	0x00000000
        /*0020*/ 	.short	0x0005
        /*0022*/ 	.short	0x0028
        /*0024*/ 	.byte	0x00, 0xf4, 0x21, 0x00


	//----- nvinfo : EIATTR_KPARAM_INFO
	.align		4
.L_15:
        /*0028*/ 	.byte	0x04, 0x17
        /*002a*/ 	.short	(.L_17 - .L_16)
.L_16:
        /*002c*/ 	.word	0x00000000
        /*0030*/ 	.short	0x0004
        /*0032*/ 	.short	0x0020
        /*0034*/ 	.byte	0x00, 0xf4, 0x21, 0x00


	//----- nvinfo : EIATTR_KPARAM_INFO
	.align		4
.L_17:
        /*0038*/ 	.byte	0x04, 0x17
        /*003a*/ 	.short	(.L_19 - .L_18)
.L_18:
        /*003c*/ 	.word	0x00000000
        /*0040*/ 	.short	0x0003
        /*0042*/ 	.short	0x0018
        /*0044*/ 	.byte	0x00, 0xf4, 0x21, 0x00


	//----- nvinfo : EIATTR_KPARAM_INFO
	.align		4
.L_19:
        /*0048*/ 	.byte	0x04, 0x17
        /*004a*/ 	.short	(.L_21 - .L_20)
.L_20:
        /*004c*/ 	.word	0x00000000
        /*0050*/ 	.short	0x0002
        /*0052*/ 	.short	0x0010
        /*0054*/ 	.byte	0x00, 0xf4, 0x21, 0x00


	//----- nvinfo : EIATTR_KPARAM_INFO
	.align		4
.L_21:
        /*0058*/ 	.byte	0x04, 0x17
        /*005a*/ 	.short	(.L_23 - .L_22)
.L_22:
        /*005c*/ 	.word	0x00000000
        /*0060*/ 	.short	0x0001
        /*0062*/ 	.short	0x0008
        /*0064*/ 	.byte	0x00, 0xf4, 0x21, 0x00


	//----- nvinfo : EIATTR_KPARAM_INFO
	.align		4
.L_23:
        /*0068*/ 	.byte	0x04, 0x17
        /*006a*/ 	.short	(.L_25 - .L_24)
.L_24:
        /*006c*/ 	.word	0x00000000
        /*0070*/ 	.short	0x0000
        /*0072*/ 	.short	0x0000
        /*0074*/ 	.byte	0x00, 0xf4, 0x21, 0x00


	//----- nvinfo : EIATTR_SPARSE_MMA_MASK
	.align		4
.L_25:
        /*0078*/ 	.byte	0x03, 0x50
        /*007a*/ 	.short	0x0000


	//----- nvinfo : EIATTR_MAXREG_COUNT
	.align		4
        /*007c*/ 	.byte	0x03, 0x1b
        /*007e*/ 	.short	0x00ff


	//----- nvinfo : EIATTR_EXIT_INSTR_OFFSETS
	.align		4
        /*0080*/ 	.byte	0x04, 0x1c
        /*0082*/ 	.short	(.L_27 - .L_26)


	//   ....[0]....
.L_26:
        /*0084*/ 	.word	0x00000490


	//   ....[1]....
        /*0088*/ 	.word	0x000004b0


	//----- nvinfo : EIATTR_REQNTID
	.align		4
.L_27:
        /*008c*/ 	.byte	0x04, 0x10
        /*008e*/ 	.short	(.L_29 - .L_28)
.L_28:
        /*0090*/ 	.word	0x00000080
        /*0094*/ 	.word	0x00000001
        /*0098*/ 	.word	0x00000001


	//----- nvinfo : EIATTR_CBANK_PARAM_SIZE
	.align		4
.L_29:
        /*009c*/ 	.byte	0x03, 0x19
        /*009e*/ 	.short	0x0034


	//----- nvinfo : EIATTR_PARAM_CBANK
	.align		4
        /*00a0*/ 	.byte	0x04, 0x0a
        /*00a2*/ 	.short	(.L_31 - .L_30)
	.align		4
.L_30:
        /*00a4*/ 	.word	index@(.nv.constant0.triton_poi_fused__native_batch_norm_legit_no_training_relu_24)
        /*00a8*/ 	.short	0x0210
        /*00aa*/ 	.short	0x0034


	//----- nvinfo : EIATTR_SW_WAR
	.align		4
.L_31:
        /*00ac*/ 	.byte	0x04, 0x36
        /*00ae*/ 	.short	(.L_33 - .L_32)
.L_32:
        /*00b0*/ 	.word	0x00000008
.L_33:


//--------------------- .nv.callgraph             --------------------------
	.section	.nv.callgraph,"",@"SHT_CUDA_CALLGRAPH"
	.align	4
	.sectionentsize	8
	.align		4
        /*0000*/ 	.word	0x00000000
	.align		4
        /*0004*/ 	.word	0xffffffff
	.align		4
        /*0008*/ 	.word	0x00000000
	.align		4
        /*000c*/ 	.word	0xfffffffe
	.align		4
        /*0010*/ 	.word	0x00000000
	.align		4
        /*0014*/ 	.word	0xfffffffd
	.align		4
        /*0018*/ 	.word	0x00000000
	.align		4
        /*001c*/ 	.word	0xfffffffc


//--------------------- .nv.constant4             --------------------------
	.section	.nv.constant4,"a",@progbits
	.align	8
	.align		8
.nv.constant4:
        /*0000*/ 	.dword	_$_str
	.align		8
        /*0008*/ 	.dword	_$_str_$_2


//--------------------- .text.triton_poi_fused__native_batch_norm_legit_no_training_relu_24 --------------------------
	.section	.text.triton_poi_fused__native_batch_norm_legit_no_training_relu_24,"ax",@progbits
	.align	128
        .global         triton_poi_fused__native_batch_norm_legit_no_training_relu_24
        .type           triton_poi_fused__native_batch_norm_legit_no_training_relu_24,@function
        .size           triton_poi_fused__native_batch_norm_legit_no_training_relu_24,(.L_x_1 - triton_poi_fused__native_batch_norm_legit_no_training_relu_24)
        .other          triton_poi_fused__native_batch_norm_legit_no_training_relu_24,@"STO_CUDA_ENTRY STV_DEFAULT"
triton_poi_fused__native_batch_norm_legit_no_training_relu_24:
.text.triton_poi_fused__native_batch_norm_legit_no_training_relu_24:
[----:B------:R-:W0:Y:S01]  /*0000*/  LDC R1, c[0x0][0x28] ;  /* 0x00000a00ff017b82 */ /* 0x000e220000000800 */
[----:B------:R-:W1:Y:S07]  /*0010*/  S2R R0, SR_TID.X ;  /* 0x0000000000007919 */ /* 0x000e6e0000002100 */
[----:B------:R-:W2:Y:S01]  /*0020*/  LDC.64 R8, c[0x0][0x220] ;  /* 0x00008800ff087b82 */ /* 0x000ea20000000a00 */
[----:B------:R-:W-:Y:S01]  /*0030*/  ULDC.64 UR4, c[0x0][0x208] ;  /* 0x0000820000047ab9 */ /* 0x000fe20000000a00 */
[----:B------:R-:W3:Y:S06]  /*0040*/  S2R R5, SR_CTAID.X ;  /* 0x0000000000057919 */ /* 0x000eec0000002500 */
[----:B------:R-:W4:Y:S08]  /*0050*/  LDC.64 R14, c[0x0][0x218] ;  /* 0x00008600ff0e7b82 */ /* 0x000f300000000a00 */
[----:B------:R-:W5:Y:S08]  /*0060*/  LDC.64 R12, c[0x0][0x210] ;  /* 0x00008400ff0c7b82 */ /* 0x000f700000000a00 */
[----:B------:R-:W4:Y:S01]  /*0070*/  LDC.64 R16, c[0x0][0x228] ;  /* 0x00008a00ff107b82 */ /* 0x000f220000000a00 */
[----:B-1----:R-:W-:-:S07]  /*0080*/  SHF.L.U32 R0, R0, 0x1, RZ ;  /* 0x0000000100007819 */ /* 0x002fce00000006ff */
[----:B------:R-:W1:Y:S01]  /*0090*/  LDC.64 R18, c[0x0][0x230] ;  /* 0x00008c00ff127b82 */ /* 0x000e620000000a00 */
[----:B---3--:R-:W-:Y:S02]  /*00a0*/  SHF.R.S32.HI R3, RZ, 0x17, R5 ;  /* 0x00000017ff037819 */ /* 0x008fe40000011405 */
[----:B------:R-:W-:Y:S02]  /*00b0*/  LOP3.LUT R0, R0, 0xfe, RZ, 0xc0, !PT ;  /* 0x000000fe00007812 */ /* 0x000fe400078ec0ff */
[----:B------:R-:W-:Y:S02]  /*00c0*/  SGXT R3, R3, 0x1 ;  /* 0x000000010303781a */ /* 0x000fe40000000200 */
[----:B------:R-:W-:-:S04]  /*00d0*/  LEA R0, R5, R0, 0x8 ;  /* 0x0000000005007211 */ /* 0x000fc800078e40ff */
[----:B------:R-:W-:Y:S02]  /*00e0*/  LEA.HI R3, R3, R0, RZ, 0x2 ;  /* 0x0000000003037211 */ /* 0x000fe400078f10ff */
[----:B------:R-:W-:Y:S02]  /*00f0*/  ISETP.GE.AND P0, PT, R0, 0x1200, PT ;  /* 0x000012000000780c */ /* 0x000fe40003f06270 */
[----:B------:R-:W-:-:S05]  /*0100*/  SHF.R.S32.HI R3, RZ, 0x2, R3 ;  /* 0x00000002ff037819 */ /* 0x000fca0000011403 */
[----:B------:R-:W-:-:S05]  /*0110*/  IMAD.HI R2, R3, 0x38e38e39, RZ ;  /* 0x38e38e3903027827 */ /* 0x000fca00078e02ff */
[----:B------:R-:W-:-:S04]  /*0120*/  SHF.R.U32.HI R5, RZ, 0x1f, R2 ;  /* 0x0000001fff057819 */ /* 0x000fc80000011602 */
[----:B------:R-:W-:Y:S02]  /*0130*/  LEA.HI.SX32 R2, R2, R5, 0x1a ;  /* 0x0000000502027211 */ /* 0x000fe400078fd2ff */
[----:B------:R-:W-:-:S03]  /*0140*/  CS2R R4, SRZ ;  /* 0x0000000000047805 */ /* 0x000fc6000001ff00 */
[----:B------:R-:W-:-:S04]  /*0150*/  IMAD R11, R2, -0x120, R3 ;  /* 0xfffffee0020b7824 */ /* 0x000fc800078e0203 */
[----:B--2---:R-:W-:-:S05]  /*0160*/  IMAD.WIDE R8, R11, 0x4, R8 ;  /* 0x000000040b087825 */ /* 0x004fca00078e0208 */
[----:B------:R-:W2:Y:S04]  /*0170*/  @!P0 LDG.E.EL R4, desc[UR4][R8.64] ;  /* 0x0000000408048981 */ /* 0x000ea8000c2e1900 */
[----:B------:R3:W2:Y:S01]  /*0180*/  @!P0 LDG.E.EL R5, desc[UR4][R8.64] ;  /* 0x0000000408058981 */ /* 0x0006a2000c2e1900 */
[----:B------:R-:W-:Y:S02]  /*0190*/  CS2R R6, SRZ ;  /* 0x0000000000067805 */ /* 0x000fe4000001ff00 */
[----:B------:R-:W-:Y:S01]  /*01a0*/  CS2R R2, SRZ ;  /* 0x0000000000027805 */ /* 0x000fe2000001ff00 */
[----:B----4-:R-:W-:-:S04]  /*01b0*/  IMAD.WIDE R14, R11, 0x4, R14 ;  /* 0x000000040b0e7825 */ /* 0x010fc800078e020e */
[----:B-----5:R-:W-:Y:S01]  /*01c0*/  IMAD.WIDE R12, R0, 0x4, R12 ;  /* 0x00000004000c7825 */ /* 0x020fe200078e020c */
[----:B------:R-:W4:Y:S01]  /*01d0*/  @!P0 LDG.E.EL R7, desc[UR4][R14.64] ;  /* 0x000000040e078981 */ /* 0x000f22000c2e1900 */
[----:B---3--:R-:W-:Y:S02]  /*01e0*/  CS2R R8, SRZ ;  /* 0x0000000000087805 */ /* 0x008fe4000001ff00 */
[C---:B0-----:R-:W-:Y:S01]  /*01f0*/  IMAD.WIDE R16, R11.reuse, 0x4, R16 ;  /* 0x000000040b107825 */ /* 0x041fe200078e0210 */
[----:B------:R0:W3:Y:S03]  /*0200*/  @!P0 LDG.E.EL R6, desc[UR4][R14.64] ;  /* 0x000000040e068981 */ /* 0x0000e6000c2e1900 */
[----:B-1----:R-:W-:Y:S01]  /*0210*/  IMAD.WIDE R18, R11, 0x4, R18 ;  /* 0x000000040b127825 */ /* 0x002fe200078e0212 */
[----:B------:R1:W4:Y:S01]  /*0220*/  @!P0 LDG.E.64 R2, desc[UR4][R12.64] ;  /* 0x000000040c028981 */ /* 0x000322000c1e1b00 */
[----:B------:R-:W-:-:S03]  /*0230*/  CS2R R10, SRZ ;  /* 0x00000000000a7805 */ /* 0x000fc6000001ff00 */
[----:B------:R-:W5:Y:S04]  /*0240*/  @!P0 LDG.E.EL R9, desc[UR4][R18.64] ;  /* 0x0000000412098981 */ /* 0x000f68000c2e1900 */
[----:B------:R-:W5:Y:S04]  /*0250*/  @!P0 LDG.E.EL R10, desc[UR4][R16.64] ;  /* 0x00000004100a8981 */ /* 0x000f68000c2e1900 */
[----:B------:R-:W3:Y:S04]  /*0260*/  @!P0 LDG.E.EL R11, desc[UR4][R16.64] ;  /* 0x00000004100b8981 */ /* 0x000ee8000c2e1900 */
[----:B------:R-:W3:Y:S01]  /*0270*/  @!P0 LDG.E.EL R8, desc[UR4][R18.64] ;  /* 0x0000000412088981 */ /* 0x000ee2000c2e1900 */
[----:B0-----:R-:W-:Y:S01]  /*0280*/  HFMA2.MMA R14, -RZ, RZ, 1.625, 0 ;  /* 0x3e800000ff0e7435 */ /* 0x001fe200000001ff */
[----:B--2---:R-:W-:Y:S01]  /*0290*/  FADD R4, R4, 9.9999997473787516356e-06 ;  /* 0x3727c5ac04047421 */ /* 0x004fe20000000000 */
[----:B------:R-:W-:-:S03]  /*02a0*/  FADD R5, R5, 9.9999997473787516356e-06 ;  /* 0x3727c5ac05057421 */ /* 0x000fc60000000000 */
[----:B-1----:R-:W0:Y:S08]  /*02b0*/  MUFU.SQRT R12, R4 ;  /* 0x00000004000c7308 */ /* 0x002e300000002000 */
[----:B------:R1:W2:Y:S01]  /*02c0*/  MUFU.SQRT R13, R5 ;  /* 0x00000005000d7308 */ /* 0x0002a20000002000 */
[C---:B0-----:R-:W-:Y:S02]  /*02d0*/  FSETP.GT.AND P1, PT, R12.reuse, 8.50705917302346158658e+37, PT ;  /* 0x7e8000000c00780b */ /* 0x041fe40003f24000 */
[----:B------:R-:W-:Y:S01]  /*02e0*/  FSETP.GEU.AND P3, PT, R12, 1.175494350822287508e-38, PT ;  /* 0x008000000c00780b */ /* 0x000fe20003f6e000 */
[----:B-1----:R-:W0:Y:S01]  /*02f0*/  LDC.64 R4, c[0x0][0x238] ;  /* 0x00008e00ff047b82 */ /* 0x002e220000000a00 */
[----:B--2---:R-:W-:-:S02]  /*0300*/  FSETP.GT.AND P2, PT, R13, 8.50705917302346158658e+37, PT ;  /* 0x7e8000000d00780b */ /* 0x004fc40003f44000 */
[----:B------:R-:W-:-:S07]  /*0310*/  FSETP.GEU.AND P4, PT, R13, 1.175494350822287508e-38, PT ;  /* 0x008000000d00780b */ /* 0x000fce0003f8e000 */
[----:B------:R-:W-:-:S04]  /*0320*/  @P1 FMUL R12, R12, 0.25 ;  /* 0x3e8000000c0c1820 */ /* 0x000fc80000400000 */
[----:B------:R-:W-:Y:S01]  /*0330*/  @!P3 FMUL R12, R12, 16777216 ;  /* 0x4b8000000c0cb820 */ /* 0x000fe20000400000 */
[----:B------:R-:W-:-:S04]  /*0340*/  @P2 FMUL R13, R13, 0.25 ;  /* 0x3e8000000d0d2820 */ /* 0x000fc80000400000 */
[----:B------:R-:W-:Y:S01]  /*0350*/  @!P4 FMUL R13, R13, 16777216 ;  /* 0x4b8000000d0dc820 */ /* 0x000fe20000400000 */
[----:B------:R-:W1:Y:S01]  /*0360*/  MUFU.RCP R12, R12 ;  /* 0x0000000c000c7308 */ /* 0x000e620000001000 */
[----:B------:R-:W-:-:S07]  /*0370*/  FSEL R15, R14, 1, P1 ;  /* 0x3f8000000e0f7808 */ /* 0x000fce0000800000 */
[----:B------:R-:W2:Y:S01]  /*0380*/  MUFU.RCP R13, R13 ;  /* 0x0000000d000d7308 */ /* 0x000ea20000001000 */
[----:B------:R-:W-:Y:S01]  /*0390*/  FSEL R14, R14, 1, P2 ;  /* 0x3f8000000e0e7808 */ /* 0x000fe20001000000 */
[----:B------:R-:W-:-:S04]  /*03a0*/  @!P3 FMUL R15, R15, 16777216 ;  /* 0x4b8000000f0fb820 */ /* 0x000fc80000400000 */
[----:B------:R-:W-:Y:S01]  /*03b0*/  @!P4 FMUL R14, R14, 16777216 ;  /* 0x4b8000000e0ec820 */ /* 0x000fe20000400000 */
[----:B----4-:R-:W-:Y:S01]  /*03c0*/  FADD R2, -R7, R2 ;  /* 0x0000000207027221 */ /* 0x010fe20000000100 */
[----:B---3--:R-:W-:Y:S01]  /*03d0*/  FADD R3, -R6, R3 ;  /* 0x0000000306037221 */ /* 0x008fe20000000100 */
[----:B-1----:R-:W-:Y:S01]  /*03e0*/  FMUL R15, R12, R15 ;  /* 0x0000000f0c0f7220 */ /* 0x002fe20000400000 */
[----:B--2---:R-:W-:-:S03]  /*03f0*/  FMUL R14, R13, R14 ;  /* 0x0000000e0d0e7220 */ /* 0x004fc60000400000 */
[----:B------:R-:W-:Y:S01]  /*0400*/  FMUL R2, R2, R15 ;  /* 0x0000000f02027220 */ /* 0x000fe20000400000 */
[----:B------:R-:W-:-:S03]  /*0410*/  FMUL R3, R3, R14 ;  /* 0x0000000e03037220 */ /* 0x000fc60000400000 */
[----:B-----5:R-:W-:Y:S01]  /*0420*/  FFMA R2, R2, R10, R9 ;  /* 0x0000000a02027223 */ /* 0x020fe20000000009 */
[----:B------:R-:W-:-:S04]  /*0430*/  FFMA R3, R3, R11, R8 ;  /* 0x0000000b03037223 */ /* 0x000fc80000000008 */
[----:B------:R-:W-:Y:S02]  /*0440*/  FSETP.GEU.AND P1, PT, R2, RZ, PT ;  /* 0x000000ff0200720b */ /* 0x000fe40003f2e000 */
[C---:B------:R-:W-:Y:S01]  /*0450*/  FSETP.GEU.AND P2, PT, R3.reuse, RZ, PT ;  /* 0x000000ff0300720b */ /* 0x040fe20003f4e000 */
[----:B0-----:R-:W-:Y:S01]  /*0460*/  IMAD.WIDE R4, R0, 0x4, R4 ;  /* 0x0000000400047825 */ /* 0x001fe200078e0204 */
[----:B------:R-:W-:Y:S02]  /*0470*/  FSEL R2, R2, RZ, P1 ;  /* 0x000000ff02027208 */ /* 0x000fe40000800000 */
[----:B------:R-:W-:Y:S01]  /*0480*/  FSEL R3, R3, RZ, P2 ;  /* 0x000000ff03037208 */ /* 0x000fe20001000000 */
[----:B------:R-:W-:Y:S08]  /*0490*/  @P0 EXIT ;  /* 0x000000000000094d */ /* 0x000ff00003800000 */
[----:B------:R-:W-:Y:S01]  /*04a0*/  STG.E.64 desc[UR4][R4.64], R2 ;  /* 0x0000000204007986 */ /* 0x000fe2000c101b04 */
[----:B------:R-:W-:Y:S05]  /*04b0*/  EXIT ;  /* 0x000000000000794d */ /* 0x000fea0003800000 */
.L_x_0:
[----:B------:R-:W-:-:S00]  /*04c0*/  BRA `(.L_x_0) ;  /* 0xfffffffc00fc7947 */ /* 0x000fc0000383ffff */
[----:B------:R-:W-:-:S00]  /*04d0*/  NOP ;  /* 0x0000000000007918 */ /* 0x000fc00000000000 */
        /* <DEDUP_REMOVED lines=10> */
.L_x_1:


//--------------------- .nv.global.init           --------------------------
	.section	.nv.global.init,"aw",@progbits
.nv.global.init:
	.type		_$_str,@object
	.size		_$_str,(_$_str_$_2 - _$_str)
_$_str:
        /*0000*/ 	.byte	0x5f, 0x5f, 0x43, 0x55, 0x44, 0x41, 0x5f, 0x46, 0x54, 0x5a, 0x00
	.type		_$_str_$_2,@object
	.size		_$_str_$_2,(.L_1 - _$_str_$_2)
_$_str_$_2:
        /*000b*/ 	.byte	0x5f, 0x5f, 0x43, 0x55, 0x44, 0x41, 0x5f, 0x50, 0x52, 0x45, 0x43, 0x5f, 0x53, 0x51, 0x52, 0x54
        /*001b*/ 	.byte	0x00
.L_1:


//--------------------- .nv.constant0.triton_poi_fused__native_batch_norm_legit_no_training_relu_24 --------------------------
	.section	.nv.constant0.triton_poi_fused__native_batch_norm_legit_no_training_relu_24,"a",@progbits
	.sectionflags	@""
	.align	4
.nv.constant0.triton_poi_fused__native_batch_norm_legit_no_training_relu_24:
	.zero		580
